//
// Generated by NVIDIA NVVM Compiler
//
// Compiler Build ID: CL-36424714
// Cuda compilation tools, release 13.0, V13.0.88
// Based on NVVM 20.0.0
//

.version 9.0
.target sm_100
.address_size 64

	// .globl	_Z4spinl

.visible .entry _Z4spinl(
	.param .u64 _Z4spinl_param_0
)
{
	.reg .pred 	%p<2>;
	.reg .b64 	%rd<5>;

	ld.param.u64 	%rd3, [_Z4spinl_param_0];
	// begin inline asm
	mov.u64 	%rd2, %clock64;
	// end inline asm
	add.s64 	%rd1, %rd2, %rd3;
$L__BB0_1:
	// begin inline asm
	mov.u64 	%rd4, %clock64;
	// end inline asm
	setp.lt.s64 	%p1, %rd4, %rd1;
	@%p1 bra 	$L__BB0_1;
	ret;

}


// ===== COMPILED SASS (sm_100) =====

	.target	sm_100

	.elftype	@"ET_EXEC"


//--------------------- .note.nv.tkinfo           --------------------------
	.section	.note.nv.tkinfo,"",@"SHT_NOTE"
	.sectionflags	@"SHF_NOTE_NV_TKINFO"
	.tkinfo
        /*0018*/ 	.word	0x00000002
        /*0030*/ 	.string	""
        /*0030*/ 	.string	"ptxas"
        /*0030*/ 	.string	"Cuda compilation tools, release 13.0, V13.0.88"
        /*0030*/ 	.string	"Build cuda_13.0.r13.0/compiler.36424714_0"
        /*0030*/ 	.string	"-arch sm_100 -m 64 "



//--------------------- .note.nv.cuinfo           --------------------------
	.section	.note.nv.cuinfo,"",@"SHT_NOTE"
	.sectionflags	@"SHF_NOTE_NV_CUINFO"
        /*0018*/ 	.short	0x0002
        /*001a*/ 	.short	0x0064
        /*001c*/ 	.short	0x0082
	.zero		2


//--------------------- .nv.info                  --------------------------
	.section	.nv.info,"",@"SHT_CUDA_INFO"
	.align	4


	//----- nvinfo : EIATTR_REGCOUNT
	.align		4
        /*0000*/ 	.byte	0x04, 0x2f
        /*0002*/ 	.short	(.L_1 - .L_0)
	.align		4
.L_0:
        /*0004*/ 	.word	index@(_Z4spinl)
        /*0008*/ 	.word	0x0000000a


	//----- nvinfo : EIATTR_FRAME_SIZE
	.align		4
.L_1:
        /*000c*/ 	.byte	0x04, 0x11
        /*000e*/ 	.short	(.L_3 - .L_2)
	.align		4
.L_2:
        /*0010*/ 	.word	index@(_Z4spinl)
        /*0014*/ 	.word	0x00000000


	//----- nvinfo : EIATTR_MIN_STACK_SIZE
	.align		4
.L_3:
        /*0018*/ 	.byte	0x04, 0x12
        /*001a*/ 	.short	(.L_5 - .L_4)
	.align		4
.L_4:
        /*001c*/ 	.word	index@(_Z4spinl)
        /*0020*/ 	.word	0x00000000
.L_5:


//--------------------- .nv.compat                --------------------------
	.section	.nv.compat,"",@"SHT_CUDA_COMPAT_INFO"
	.align	4
        /*0000*/ 	.byte	0x02, 0x09, 0x00, 0x00, 0x02, 0x02, 0x01, 0x00, 0x02, 0x05, 0x05, 0x00, 0x03, 0x07, 0x01, 0x01
        /*0010*/ 	.byte	0x02, 0x03, 0x00, 0x00, 0x02, 0x06, 0x01, 0x00, 0x04, 0x0b, 0x08, 0x00, 0x09, 0x00, 0x00, 0x00
        /*0020*/ 	.byte	0x00, 0x00, 0x00, 0x00


//--------------------- .nv.info._Z4spinl         --------------------------
	.section	.nv.info._Z4spinl,"",@"SHT_CUDA_INFO"
	.sectionflags	@""
	.align	4


	//----- nvinfo : EIATTR_CUDA_API_VERSION
	.align		4
        /*0000*/ 	.byte	0x04, 0x37
        /*0002*/ 	.short	(.L_7 - .L_6)
.L_6:
        /*0004*/ 	.word	0x00000082


	//----- nvinfo : EIATTR_KPARAM_INFO
	.align		4
.L_7:
        /*0008*/ 	.byte	0x04, 0x17
        /*000a*/ 	.short	(.L_9 - .L_8)
.L_8:
        /*000c*/ 	.word	0x00000000
        /*0010*/ 	.short	0x0000
        /*0012*/ 	.short	0x0000
        /*0014*/ 	.byte	0x00, 0xf0, 0x21, 0x00


	//----- nvinfo : EIATTR_SPARSE_MMA_MASK
	.align		4
.L_9:
        /*0018*/ 	.byte	0x03, 0x50
        /*001a*/ 	.short	0x0000


	//----- nvinfo : EIATTR_MAXREG_COUNT
	.align		4
        /*001c*/ 	.byte	0x03, 0x1b
        /*001e*/ 	.short	0x00ff


	//----- nvinfo : EIATTR_MERCURY_ISA_VERSION
	.align		4
        /*0020*/ 	.byte	0x03, 0x5f
        /*0022*/ 	.short	0x0101


	//----- nvinfo : EIATTR_VRC_CTA_INIT_COUNT
	.align		4
        /*0024*/ 	.byte	0x02, 0x4a
	.zero		1
	.zero		1


	//----- nvinfo : EIATTR_EXIT_INSTR_OFFSETS
	.align		4
        /*0028*/ 	.byte	0x04, 0x1c
        /*002a*/ 	.short	(.L_11 - .L_10)


	//   ....[0]....
.L_10:
        /*002c*/ 	.word	0x00000090


	//----- nvinfo : EIATTR_CBANK_PARAM_SIZE
	.align		4
.L_11:
        /*0030*/ 	.byte	0x03, 0x19
        /*0032*/ 	.short	0x0008


	//----- nvinfo : EIATTR_PARAM_CBANK
	.align		4
        /*0034*/ 	.byte	0x04, 0x0a
        /*0036*/ 	.short	(.L_13 - .L_12)
	.align		4
.L_12:
        /*0038*/ 	.word	index@(.nv.constant0._Z4spinl)
        /*003c*/ 	.short	0x0380
        /*003e*/ 	.short	0x0008


	//----- nvinfo : EIATTR_SW_WAR
	.align		4
.L_13:
        /*0040*/ 	.byte	0x04, 0x36
        /*0042*/ 	.short	(.L_15 - .L_14)
.L_14:
        /*0044*/ 	.word	0x00000008
.L_15:


//--------------------- .nv.callgraph             --------------------------
	.section	.nv.callgraph,"",@"SHT_CUDA_CALLGRAPH"
	.align	4
	.sectionentsize	8
	.align		4
        /*0000*/ 	.word	0x00000000
	.align		4
        /*0004*/ 	.word	0xffffffff
	.align		4
        /*0008*/ 	.word	0x00000000
	.align		4
        /*000c*/ 	.word	0xfffffffe
	.align		4
        /*0010*/ 	.word	0x00000000
	.align		4
        /*0014*/ 	.word	0xfffffffd
	.align		4
        /*0018*/ 	.word	0x00000000
	.align		4
        /*001c*/ 	.word	0xfffffffc


//--------------------- .text._Z4spinl            --------------------------
	.section	.text._Z4spinl,"ax",@progbits
	.align	128
        .global         _Z4spinl
        .type           _Z4spinl,@function
        .size           _Z4spinl,(.L_x_2 - _Z4spinl)
        .other          _Z4spinl,@"STO_CUDA_ENTRY STV_DEFAULT"
_Z4spinl:
.text._Z4spinl:
[----:B------:R-:W-:Y:S01]  /*0000*/  LDC R1, c[0x0][0x37c] ;  /* 0x0000df00ff017b82 */ /* 0x000fe20000000800 */
[----:B------:R-:W-:Y:S01]  /*0010*/  CS2R R2, SR_CLOCKLO ;  /* 0x0000000000027805 */ /* 0x000fe20000015000 */
[----:B------:R-:W0:Y:S05]  /*0020*/  LDCU.64 UR4, c[0x0][0x380] ;  /* 0x00007000ff0477ac */ /* 0x000e2a0008000a00 */
[----:B0-----:R-:W-:-:S04]  /*0030*/  IADD3 R5, P0, PT, R2, UR4, RZ ;  /* 0x0000000402057c10 */ /* 0x001fc8000ff1e0ff */
[----:B------:R-:W-:-:S09]  /*0040*/  IADD3.X R7, PT, PT, R3, UR5, RZ, P0, !PT ;  /* 0x0000000503077c10 */ /* 0x000fd200087fe4ff */
.L_x_0:
[----:B------:R-:W-:-:S06]  /*0050*/  CS2R R2, SR_CLOCKLO ;  /* 0x0000000000027805 */ /* 0x000fcc0000015000 */
[----:B------:R-:W-:-:S04]  /*0060*/  ISETP.GE.U32.AND P0, PT, R2, R5, PT ;  /* 0x000000050200720c */ /* 0x000fc80003f06070 */
[----:B------:R-:W-:-:S13]  /*0070*/  ISETP.GE.AND.EX P0, PT, R3, R7, PT, P0 ;  /* 0x000000070300720c */ /* 0x000fda0003f06300 */
[----:B------:R-:W-:Y:S05]  /*0080*/  @!P0 BRA `(.L_x_0) ;  /* 0xfffffffc00f08947 */ /* 0x000fea000383ffff */
[----:B------:R-:W-:Y:S05]  /*0090*/  EXIT ;  /* 0x000000000000794d */ /* 0x000fea0003800000 */
.L_x_1:
[----:B------:R-:W-:-:S00]  /*00a0*/  BRA `(.L_x_1) ;  /* 0xfffffffc00fc7947 */ /* 0x000fc0000383ffff */
[----:B------:R-:W-:-:S00]  /*00b0*/  NOP ;  /* 0x0000000000007918 */ /* 0x000fc00000000000 */
        /* <DEDUP_REMOVED lines=12> */
.L_x_2:


//--------------------- .nv.shared.reserved.0     --------------------------
	.section	.nv.shared.reserved.0,"aw",@nobits
	.weak		__nv_reservedSMEM_offset_0_alias
	.size		__nv_reservedSMEM_offset_0_alias, 0, 64
	.other		__nv_reservedSMEM_offset_0_alias,@"STO_CUDA_RESERVED_SHARED STV_DEFAULT"
__nv_reservedSMEM_offset_0_alias:
	.zero		0
	.zero		64


//--------------------- .nv.constant0._Z4spinl    --------------------------
	.section	.nv.constant0._Z4spinl,"a",@progbits
	.sectionflags	@""
	.align	4
.nv.constant0._Z4spinl:
	.zero		904


//--------------------- SYMBOLS --------------------------

	.type		.nv.reservedSmem.offset0,@object
	.size		.nv.reservedSmem.offset0,0x4
